//
// Generated by NVIDIA NVVM Compiler
//
// Compiler Build ID: CL-36424714
// Cuda compilation tools, release 13.0, V13.0.88
// Based on NVVM 20.0.0
//

.version 9.0
.target sm_100
.address_size 64

	// .globl	_Z3dotiPdS_S_
// _ZZ3dotiPdS_S_E5cache has been demoted

.visible .entry _Z3dotiPdS_S_(
	.param .u32 _Z3dotiPdS_S__param_0,
	.param .u64 .ptr .align 1 _Z3dotiPdS_S__param_1,
	.param .u64 .ptr .align 1 _Z3dotiPdS_S__param_2,
	.param .u64 .ptr .align 1 _Z3dotiPdS_S__param_3
)
{
	.reg .pred 	%p<7>;
	.reg .b32 	%r<19>;
	.reg .b64 	%rd<12>;
	.reg .b64 	%fd<14>;
	// demoted variable
	.shared .align 8 .b8 _ZZ3dotiPdS_S_E5cache[8192];
	ld.param.u32 	%r11, [_Z3dotiPdS_S__param_0];
	ld.param.u64 	%rd3, [_Z3dotiPdS_S__param_1];
	ld.param.u64 	%rd4, [_Z3dotiPdS_S__param_2];
	ld.param.u64 	%rd5, [_Z3dotiPdS_S__param_3];
	mov.u32 	%r1, %tid.x;
	mov.u32 	%r2, %ctaid.x;
	mov.u32 	%r18, %ntid.x;
	mad.lo.s32 	%r17, %r2, %r18, %r1;
	setp.ge.s32 	%p1, %r17, %r11;
	mov.f64 	%fd13, 0d0000000000000000;
	@%p1 bra 	$L__BB0_3;
	mov.u32 	%r12, %nctaid.x;
	mul.lo.s32 	%r5, %r18, %r12;
	cvta.to.global.u64 	%rd1, %rd3;
	cvta.to.global.u64 	%rd2, %rd4;
	mov.f64 	%fd13, 0d0000000000000000;
$L__BB0_2:
	mul.wide.s32 	%rd6, %r17, 8;
	add.s64 	%rd7, %rd1, %rd6;
	ld.global.f64 	%fd6, [%rd7];
	add.s64 	%rd8, %rd2, %rd6;
	ld.global.f64 	%fd7, [%rd8];
	fma.rn.f64 	%fd13, %fd6, %fd7, %fd13;
	add.s32 	%r17, %r17, %r5;
	setp.lt.s32 	%p2, %r17, %r11;
	@%p2 bra 	$L__BB0_2;
$L__BB0_3:
	shl.b32 	%r13, %r1, 3;
	mov.u32 	%r14, _ZZ3dotiPdS_S_E5cache;
	add.s32 	%r8, %r14, %r13;
	st.shared.f64 	[%r8], %fd13;
	bar.sync 	0;
	setp.lt.u32 	%p3, %r18, 2;
	@%p3 bra 	$L__BB0_7;
$L__BB0_4:
	shr.u32 	%r10, %r18, 1;
	setp.ge.u32 	%p4, %r1, %r10;
	@%p4 bra 	$L__BB0_6;
	shl.b32 	%r15, %r10, 3;
	add.s32 	%r16, %r8, %r15;
	ld.shared.f64 	%fd8, [%r16];
	ld.shared.f64 	%fd9, [%r8];
	add.f64 	%fd10, %fd8, %fd9;
	st.shared.f64 	[%r8], %fd10;
$L__BB0_6:
	bar.sync 	0;
	setp.gt.u32 	%p5, %r18, 3;
	mov.u32 	%r18, %r10;
	@%p5 bra 	$L__BB0_4;
$L__BB0_7:
	setp.ne.s32 	%p6, %r1, 0;
	@%p6 bra 	$L__BB0_9;
	ld.shared.f64 	%fd11, [_ZZ3dotiPdS_S_E5cache];
	cvta.to.global.u64 	%rd9, %rd5;
	mul.wide.u32 	%rd10, %r2, 8;
	add.s64 	%rd11, %rd9, %rd10;
	st.global.f64 	[%rd11], %fd11;
$L__BB0_9:
	ret;

}


// ===== COMPILED SASS (sm_100) =====

	.target	sm_100

	.elftype	@"ET_EXEC"


//--------------------- .note.nv.tkinfo           --------------------------
	.section	.note.nv.tkinfo,"",@"SHT_NOTE"
	.sectionflags	@"SHF_NOTE_NV_TKINFO"
	.tkinfo
        /*0018*/ 	.word	0x00000002
        /*0030*/ 	.string	""
        /*0030*/ 	.string	"ptxas"
        /*0030*/ 	.string	"Cuda compilation tools, release 13.0, V13.0.88"
        /*0030*/ 	.string	"Build cuda_13.0.r13.0/compiler.36424714_0"
        /*0030*/ 	.string	"-arch sm_100 -m 64 "



//--------------------- .note.nv.cuinfo           --------------------------
	.section	.note.nv.cuinfo,"",@"SHT_NOTE"
	.sectionflags	@"SHF_NOTE_NV_CUINFO"
        /*0018*/ 	.short	0x0002
        /*001a*/ 	.short	0x0064
        /*001c*/ 	.short	0x0082
	.zero		2


//--------------------- .nv.info                  --------------------------
	.section	.nv.info,"",@"SHT_CUDA_INFO"
	.align	4


	//----- nvinfo : EIATTR_REGCOUNT
	.align		4
        /*0000*/ 	.byte	0x04, 0x2f
        /*0002*/ 	.short	(.L_1 - .L_0)
	.align		4
.L_0:
        /*0004*/ 	.word	index@(_Z3dotiPdS_S_)
        /*0008*/ 	.word	0x00000012


	//----- nvinfo : EIATTR_FRAME_SIZE
	.align		4
.L_1:
        /*000c*/ 	.byte	0x04, 0x11
        /*000e*/ 	.short	(.L_3 - .L_2)
	.align		4
.L_2:
        /*0010*/ 	.word	index@(_Z3dotiPdS_S_)
        /*0014*/ 	.word	0x00000000


	//----- nvinfo : EIATTR_MIN_STACK_SIZE
	.align		4
.L_3:
        /*0018*/ 	.byte	0x04, 0x12
        /*001a*/ 	.short	(.L_5 - .L_4)
	.align		4
.L_4:
        /*001c*/ 	.word	index@(_Z3dotiPdS_S_)
        /*0020*/ 	.word	0x00000000
.L_5:


//--------------------- .nv.compat                --------------------------
	.section	.nv.compat,"",@"SHT_CUDA_COMPAT_INFO"
	.align	4
        /*0000*/ 	.byte	0x02, 0x09, 0x00, 0x00, 0x02, 0x02, 0x01, 0x00, 0x02, 0x05, 0x05, 0x00, 0x03, 0x07, 0x01, 0x01
        /*0010*/ 	.byte	0x02, 0x03, 0x00, 0x00, 0x02, 0x06, 0x01, 0x00, 0x04, 0x0b, 0x08, 0x00, 0x01, 0x00, 0x00, 0x00
        /*0020*/ 	.byte	0x00, 0x00, 0x00, 0x00


//--------------------- .nv.info._Z3dotiPdS_S_    --------------------------
	.section	.nv.info._Z3dotiPdS_S_,"",@"SHT_CUDA_INFO"
	.sectionflags	@""
	.align	4


	//----- nvinfo : EIATTR_CUDA_API_VERSION
	.align		4
        /*0000*/ 	.byte	0x04, 0x37
        /*0002*/ 	.short	(.L_7 - .L_6)
.L_6:
        /*0004*/ 	.word	0x00000082


	//----- nvinfo : EIATTR_KPARAM_INFO
	.align		4
.L_7:
        /*0008*/ 	.byte	0x04, 0x17
        /*000a*/ 	.short	(.L_9 - .L_8)
.L_8:
        /*000c*/ 	.word	0x00000000
        /*0010*/ 	.short	0x0003
        /*0012*/ 	.short	0x0018
        /*0014*/ 	.byte	0x00, 0xf5, 0x21, 0x00


	//----- nvinfo : EIATTR_KPARAM_INFO
	.align		4
.L_9:
        /*0018*/ 	.byte	0x04, 0x17
        /*001a*/ 	.short	(.L_11 - .L_10)
.L_10:
        /*001c*/ 	.word	0x00000000
        /*0020*/ 	.short	0x0002
        /*0022*/ 	.short	0x0010
        /*0024*/ 	.byte	0x00, 0xf5, 0x21, 0x00


	//----- nvinfo : EIATTR_KPARAM_INFO
	.align		4
.L_11:
        /*0028*/ 	.byte	0x04, 0x17
        /*002a*/ 	.short	(.L_13 - .L_12)
.L_12:
        /*002c*/ 	.word	0x00000000
        /*0030*/ 	.short	0x0001
        /*0032*/ 	.short	0x0008
        /*0034*/ 	.byte	0x00, 0xf5, 0x21, 0x00


	//----- nvinfo : EIATTR_KPARAM_INFO
	.align		4
.L_13:
        /*0038*/ 	.byte	0x04, 0x17
        /*003a*/ 	.short	(.L_15 - .L_14)
.L_14:
        /*003c*/ 	.word	0x00000000
        /*0040*/ 	.short	0x0000
        /*0042*/ 	.short	0x0000
        /*0044*/ 	.byte	0x00, 0xf0, 0x11, 0x00


	//----- nvinfo : EIATTR_SPARSE_MMA_MASK
	.align		4
.L_15:
        /*0048*/ 	.byte	0x03, 0x50
        /*004a*/ 	.short	0x0000


	//----- nvinfo : EIATTR_MAXREG_COUNT
	.align		4
        /*004c*/ 	.byte	0x03, 0x1b
        /*004e*/ 	.short	0x00ff


	//----- nvinfo : EIATTR_NUM_BARRIERS
	.align		4
        /*0050*/ 	.byte	0x02, 0x4c
        /*0052*/ 	.byte	0x01
	.zero		1


	//----- nvinfo : EIATTR_MERCURY_ISA_VERSION
	.align		4
        /*0054*/ 	.byte	0x03, 0x5f
        /*0056*/ 	.short	0x0101


	//----- nvinfo : EIATTR_VRC_CTA_INIT_COUNT
	.align		4
        /*0058*/ 	.byte	0x02, 0x4a
	.zero		1
	.zero		1


	//----- nvinfo : EIATTR_EXIT_INSTR_OFFSETS
	.align		4
        /*005c*/ 	.byte	0x04, 0x1c
        /*005e*/ 	.short	(.L_17 - .L_16)


	//   ....[0]....
.L_16:
        /*0060*/ 	.word	0x000002f0


	//   ....[1]....
        /*0064*/ 	.word	0x00000370


	//----- nvinfo : EIATTR_CRS_STACK_SIZE
	.align		4
.L_17:
        /*0068*/ 	.byte	0x04, 0x1e
        /*006a*/ 	.short	(.L_19 - .L_18)
.L_18:
        /*006c*/ 	.word	0x00000000


	//----- nvinfo : EIATTR_CBANK_PARAM_SIZE
	.align		4
.L_19:
        /*0070*/ 	.byte	0x03, 0x19
        /*0072*/ 	.short	0x0020


	//----- nvinfo : EIATTR_PARAM_CBANK
	.align		4
        /*0074*/ 	.byte	0x04, 0x0a
        /*0076*/ 	.short	(.L_21 - .L_20)
	.align		4
.L_20:
        /*0078*/ 	.word	index@(.nv.constant0._Z3dotiPdS_S_)
        /*007c*/ 	.short	0x0380
        /*007e*/ 	.short	0x0020


	//----- nvinfo : EIATTR_SW_WAR
	.align		4
.L_21:
        /*0080*/ 	.byte	0x04, 0x36
        /*0082*/ 	.short	(.L_23 - .L_22)
.L_22:
        /*0084*/ 	.word	0x00000008
.L_23:


//--------------------- .nv.callgraph             --------------------------
	.section	.nv.callgraph,"",@"SHT_CUDA_CALLGRAPH"
	.align	4
	.sectionentsize	8
	.align		4
        /*0000*/ 	.word	0x00000000
	.align		4
        /*0004*/ 	.word	0xffffffff
	.align		4
        /*0008*/ 	.word	0x00000000
	.align		4
        /*000c*/ 	.word	0xfffffffe
	.align		4
        /*0010*/ 	.word	0x00000000
	.align		4
        /*0014*/ 	.word	0xfffffffd
	.align		4
        /*0018*/ 	.word	0x00000000
	.align		4
        /*001c*/ 	.word	0xfffffffc


//--------------------- .text._Z3dotiPdS_S_       --------------------------
	.section	.text._Z3dotiPdS_S_,"ax",@progbits
	.align	128
        .global         _Z3dotiPdS_S_
        .type           _Z3dotiPdS_S_,@function
        .size           _Z3dotiPdS_S_,(.L_x_6 - _Z3dotiPdS_S_)
        .other          _Z3dotiPdS_S_,@"STO_CUDA_ENTRY STV_DEFAULT"
_Z3dotiPdS_S_:
.text._Z3dotiPdS_S_:
[----:B------:R-:W-:Y:S01]  /*0000*/  LDC R1, c[0x0][0x37c] ;  /* 0x0000df00ff017b82 */ /* 0x000fe20000000800 */
[----:B------:R-:W0:Y:S01]  /*0010*/  S2R R15, SR_TID.X ;  /* 0x00000000000f7919 */ /* 0x000e220000002100 */
[----:B------:R-:W1:Y:S01]  /*0020*/  LDCU UR4, c[0x0][0x360] ;  /* 0x00006c00ff0477ac */ /* 0x000e620008000800 */
[----:B------:R-:W-:Y:S01]  /*0030*/  BSSY.RECONVERGENT B0, `(.L_x_0) ;  /* 0x0000017000007945 */ /* 0x000fe20003800200 */
[----:B------:R-:W-:Y:S01]  /*0040*/  CS2R R2, SRZ ;  /* 0x0000000000027805 */ /* 0x000fe2000001ff00 */
[----:B------:R-:W0:Y:S01]  /*0050*/  S2R R0, SR_CTAID.X ;  /* 0x0000000000007919 */ /* 0x000e220000002500 */
[----:B------:R-:W2:Y:S01]  /*0060*/  LDCU UR5, c[0x0][0x380] ;  /* 0x00007000ff0577ac */ /* 0x000ea20008000800 */
[----:B------:R-:W3:Y:S01]  /*0070*/  LDCU.64 UR6, c[0x0][0x358] ;  /* 0x00006b00ff0677ac */ /* 0x000ee20008000a00 */
[----:B-1----:R-:W-:Y:S02]  /*0080*/  IMAD.U32 R12, RZ, RZ, UR4 ;  /* 0x00000004ff0c7e24 */ /* 0x002fe4000f8e00ff */
[----:B0-----:R-:W-:-:S05]  /*0090*/  IMAD R4, R0, UR4, R15 ;  /* 0x0000000400047c24 */ /* 0x001fca000f8e020f */
[----:B--2---:R-:W-:-:S13]  /*00a0*/  ISETP.GE.AND P0, PT, R4, UR5, PT ;  /* 0x0000000504007c0c */ /* 0x004fda000bf06270 */
[----:B---3--:R-:W-:Y:S05]  /*00b0*/  @P0 BRA `(.L_x_1) ;  /* 0x0000000000380947 */ /* 0x008fea0003800000 */
[----:B------:R-:W0:Y:S01]  /*00c0*/  LDC.64 R8, c[0x0][0x388] ;  /* 0x0000e200ff087b82 */ /* 0x000e220000000a00 */
[----:B------:R-:W1:Y:S01]  /*00d0*/  LDCU UR4, c[0x0][0x370] ;  /* 0x00006e00ff0477ac */ /* 0x000e620008000800 */
[----:B------:R-:W-:Y:S01]  /*00e0*/  IMAD.MOV.U32 R13, RZ, RZ, R4 ;  /* 0x000000ffff0d7224 */ /* 0x000fe200078e0004 */
[----:B------:R-:W-:-:S05]  /*00f0*/  CS2R R2, SRZ ;  /* 0x0000000000027805 */ /* 0x000fca000001ff00 */
[----:B------:R-:W2:Y:S01]  /*0100*/  LDC.64 R10, c[0x0][0x390] ;  /* 0x0000e400ff0a7b82 */ /* 0x000ea20000000a00 */
[----:B-1----:R-:W-:-:S07]  /*0110*/  IMAD R14, R12, UR4, RZ ;  /* 0x000000040c0e7c24 */ /* 0x002fce000f8e02ff */
.L_x_2:
[----:B0-----:R-:W-:-:S04]  /*0120*/  IMAD.WIDE R4, R13, 0x8, R8 ;  /* 0x000000080d047825 */ /* 0x001fc800078e0208 */
[----:B--2---:R-:W-:Y:S02]  /*0130*/  IMAD.WIDE R6, R13, 0x8, R10 ;  /* 0x000000080d067825 */ /* 0x004fe400078e020a */
[----:B------:R-:W2:Y:S04]  /*0140*/  LDG.E.64 R4, desc[UR6][R4.64] ;  /* 0x0000000604047981 */ /* 0x000ea8000c1e1b00 */
[----:B------:R-:W2:Y:S01]  /*0150*/  LDG.E.64 R6, desc[UR6][R6.64] ;  /* 0x0000000606067981 */ /* 0x000ea2000c1e1b00 */
[----:B------:R-:W-:-:S05]  /*0160*/  IMAD.IADD R13, R14, 0x1, R13 ;  /* 0x000000010e0d7824 */ /* 0x000fca00078e020d */
[----:B------:R-:W-:Y:S01]  /*0170*/  ISETP.GE.AND P0, PT, R13, UR5, PT ;  /* 0x000000050d007c0c */ /* 0x000fe2000bf06270 */
[----:B--2---:R-:W-:-:S12]  /*0180*/  DFMA R2, R4, R6, R2 ;  /* 0x000000060402722b */ /* 0x004fd80000000002 */
[----:B------:R-:W-:Y:S05]  /*0190*/  @!P0 BRA `(.L_x_2) ;  /* 0xfffffffc00e08947 */ /* 0x000fea000383ffff */
.L_x_1:
[----:B------:R-:W-:Y:S05]  /*01a0*/  BSYNC.RECONVERGENT B0 ;  /* 0x0000000000007941 */ /* 0x000fea0003800200 */
.L_x_0:
[----:B------:R-:W0:Y:S01]  /*01b0*/  S2UR UR5, SR_CgaCtaId ;  /* 0x00000000000579c3 */ /* 0x000e220000008800 */
[----:B------:R-:W-:Y:S01]  /*01c0*/  UMOV UR4, 0x400 ;  /* 0x0000040000047882 */ /* 0x000fe20000000000 */
[----:B------:R-:W-:Y:S02]  /*01d0*/  ISETP.GE.U32.AND P1, PT, R12, 0x2, PT ;  /* 0x000000020c00780c */ /* 0x000fe40003f26070 */
[----:B------:R-:W-:Y:S01]  /*01e0*/  ISETP.NE.AND P0, PT, R15, RZ, PT ;  /* 0x000000ff0f00720c */ /* 0x000fe20003f05270 */
[----:B0-----:R-:W-:-:S06]  /*01f0*/  ULEA UR4, UR5, UR4, 0x18 ;  /* 0x0000000405047291 */ /* 0x001fcc000f8ec0ff */
[----:B------:R-:W-:-:S05]  /*0200*/  LEA R7, R15, UR4, 0x3 ;  /* 0x000000040f077c11 */ /* 0x000fca000f8e18ff */
[----:B------:R0:W-:Y:S01]  /*0210*/  STS.64 [R7], R2 ;  /* 0x0000000207007388 */ /* 0x0001e20000000a00 */
[----:B------:R-:W-:Y:S06]  /*0220*/  BAR.SYNC.DEFER_BLOCKING 0x0 ;  /* 0x0000000000007b1d */ /* 0x000fec0000010000 */
[----:B------:R-:W-:Y:S05]  /*0230*/  @!P1 BRA `(.L_x_3) ;  /* 0x00000000002c9947 */ /* 0x000fea0003800000 */
.L_x_4:
[----:B------:R-:W-:-:S04]  /*0240*/  SHF.R.U32.HI R8, RZ, 0x1, R12 ;  /* 0x00000001ff087819 */ /* 0x000fc8000001160c */
[----:B------:R-:W-:-:S13]  /*0250*/  ISETP.GE.U32.AND P1, PT, R15, R8, PT ;  /* 0x000000080f00720c */ /* 0x000fda0003f26070 */
[----:B------:R-:W-:Y:S01]  /*0260*/  @!P1 IMAD R6, R8, 0x8, R7 ;  /* 0x0000000808069824 */ /* 0x000fe200078e0207 */
[----:B------:R-:W-:Y:S04]  /*0270*/  @!P1 LDS.64 R4, [R7] ;  /* 0x0000000007049984 */ /* 0x000fe80000000a00 */
[----:B0-----:R-:W0:Y:S02]  /*0280*/  @!P1 LDS.64 R2, [R6] ;  /* 0x0000000006029984 */ /* 0x001e240000000a00 */
[----:B0-----:R-:W-:-:S07]  /*0290*/  @!P1 DADD R2, R2, R4 ;  /* 0x0000000002029229 */ /* 0x001fce0000000004 */
[----:B------:R1:W-:Y:S01]  /*02a0*/  @!P1 STS.64 [R7], R2 ;  /* 0x0000000207009388 */ /* 0x0003e20000000a00 */
[----:B------:R-:W-:Y:S01]  /*02b0*/  BAR.SYNC.DEFER_BLOCKING 0x0 ;  /* 0x0000000000007b1d */ /* 0x000fe20000010000 */
[----:B------:R-:W-:Y:S01]  /*02c0*/  ISETP.GT.U32.AND P1, PT, R12, 0x3, PT ;  /* 0x000000030c00780c */ /* 0x000fe20003f24070 */
[----:B------:R-:W-:-:S12]  /*02d0*/  IMAD.MOV.U32 R12, RZ, RZ, R8 ;  /* 0x000000ffff0c7224 */ /* 0x000fd800078e0008 */
[----:B-1----:R-:W-:Y:S05]  /*02e0*/  @P1 BRA `(.L_x_4) ;  /* 0xfffffffc00d41947 */ /* 0x002fea000383ffff */
.L_x_3:
[----:B------:R-:W-:Y:S05]  /*02f0*/  @P0 EXIT ;  /* 0x000000000000094d */ /* 0x000fea0003800000 */
[----:B------:R-:W1:Y:S01]  /*0300*/  S2UR UR5, SR_CgaCtaId ;  /* 0x00000000000579c3 */ /* 0x000e620000008800 */
[----:B------:R-:W-:-:S07]  /*0310*/  UMOV UR4, 0x400 ;  /* 0x0000040000047882 */ /* 0x000fce0000000000 */
[----:B------:R-:W2:Y:S01]  /*0320*/  LDC.64 R4, c[0x0][0x398] ;  /* 0x0000e600ff047b82 */ /* 0x000ea20000000a00 */
[----:B-1----:R-:W-:Y:S01]  /*0330*/  ULEA UR4, UR5, UR4, 0x18 ;  /* 0x0000000405047291 */ /* 0x002fe2000f8ec0ff */
[----:B--2---:R-:W-:-:S08]  /*0340*/  IMAD.WIDE.U32 R4, R0, 0x8, R4 ;  /* 0x0000000800047825 */ /* 0x004fd000078e0004 */
[----:B0-----:R-:W0:Y:S04]  /*0350*/  LDS.64 R2, [UR4] ;  /* 0x00000004ff027984 */ /* 0x001e280008000a00 */
[----:B0-----:R-:W-:Y:S01]  /*0360*/  STG.E.64 desc[UR6][R4.64], R2 ;  /* 0x0000000204007986 */ /* 0x001fe2000c101b06 */
[----:B------:R-:W-:Y:S05]  /*0370*/  EXIT ;  /* 0x000000000000794d */ /* 0x000fea0003800000 */
.L_x_5:
[----:B------:R-:W-:-:S00]  /*0380*/  BRA `(.L_x_5) ;  /* 0xfffffffc00fc7947 */ /* 0x000fc0000383ffff */
[----:B------:R-:W-:-:S00]  /*0390*/  NOP ;  /* 0x0000000000007918 */ /* 0x000fc00000000000 */
        /* <DEDUP_REMOVED lines=14> */
.L_x_6:


//--------------------- .nv.shared._Z3dotiPdS_S_  --------------------------
	.section	.nv.shared._Z3dotiPdS_S_,"aw",@nobits
	.sectionflags	@""
	.align	8
.nv.shared._Z3dotiPdS_S_:
	.zero		9216


//--------------------- .nv.shared.reserved.0     --------------------------
	.section	.nv.shared.reserved.0,"aw",@nobits
	.weak		__nv_reservedSMEM_offset_0_alias
	.size		__nv_reservedSMEM_offset_0_alias, 0, 64
	.other		__nv_reservedSMEM_offset_0_alias,@"STO_CUDA_RESERVED_SHARED STV_DEFAULT"
__nv_reservedSMEM_offset_0_alias:
	.zero		0
	.zero		64


//--------------------- .nv.constant0._Z3dotiPdS_S_ --------------------------
	.section	.nv.constant0._Z3dotiPdS_S_,"a",@progbits
	.sectionflags	@""
	.align	4
.nv.constant0._Z3dotiPdS_S_:
	.zero		928


//--------------------- SYMBOLS --------------------------

	.type		.nv.reservedSmem.offset0,@object
	.size		.nv.reservedSmem.offset0,0x4
	.type		.nv.reservedSmem.cap,@object
	.size		.nv.reservedSmem.cap,0x4
